//
// Generated by NVIDIA NVVM Compiler
//
// Compiler Build ID: CL-36424714
// Cuda compilation tools, release 13.0, V13.0.88
// Based on NVVM 20.0.0
//

.version 9.0
.target sm_100
.address_size 64

	// .globl	_Z18sum_array_gpu_longPiS_S_i
.extern .func  (.param .b32 func_retval0) vprintf
(
	.param .b64 vprintf_param_0,
	.param .b64 vprintf_param_1
)
;
.global .align 1 .b8 $str[35] = {109, 97, 120, 58, 32, 37, 100, 44, 32, 116, 105, 100, 58, 32, 37, 100, 44, 32, 97, 100, 100, 101, 100, 95, 118, 97, 108, 117, 101, 58, 32, 37, 100, 10};

.visible .entry _Z18sum_array_gpu_longPiS_S_i(
	.param .u64 .ptr .align 1 _Z18sum_array_gpu_longPiS_S_i_param_0,
	.param .u64 .ptr .align 1 _Z18sum_array_gpu_longPiS_S_i_param_1,
	.param .u64 .ptr .align 1 _Z18sum_array_gpu_longPiS_S_i_param_2,
	.param .u32 _Z18sum_array_gpu_longPiS_S_i_param_3
)
{
	.local .align 8 .b8 	__local_depot0[16];
	.reg .b64 	%SP;
	.reg .b64 	%SPL;
	.reg .pred 	%p<4>;
	.reg .b32 	%r<16>;
	.reg .b64 	%rd<16>;

	mov.u64 	%SPL, __local_depot0;
	cvta.local.u64 	%SP, %SPL;
	ld.param.u64 	%rd5, [_Z18sum_array_gpu_longPiS_S_i_param_0];
	ld.param.u64 	%rd6, [_Z18sum_array_gpu_longPiS_S_i_param_1];
	ld.param.u64 	%rd7, [_Z18sum_array_gpu_longPiS_S_i_param_2];
	ld.param.u32 	%r6, [_Z18sum_array_gpu_longPiS_S_i_param_3];
	mov.u32 	%r7, %tid.x;
	mov.u32 	%r8, %ctaid.x;
	mov.u32 	%r1, %ntid.x;
	mad.lo.s32 	%r15, %r8, %r1, %r7;
	setp.ge.s32 	%p1, %r15, %r6;
	@%p1 bra 	$L__BB0_5;
	add.u64 	%rd8, %SP, 0;
	add.u64 	%rd1, %SPL, 0;
	mov.u32 	%r9, %nctaid.x;
	mul.lo.s32 	%r3, %r1, %r9;
	cvta.to.global.u64 	%rd2, %rd5;
	cvta.to.global.u64 	%rd3, %rd6;
	cvta.to.global.u64 	%rd4, %rd7;
	mov.u64 	%rd13, $str;
$L__BB0_2:
	mul.wide.s32 	%rd9, %r15, 4;
	add.s64 	%rd10, %rd2, %rd9;
	ld.global.u32 	%r10, [%rd10];
	add.s64 	%rd11, %rd3, %rd9;
	ld.global.u32 	%r11, [%rd11];
	add.s32 	%r12, %r11, %r10;
	add.s64 	%rd12, %rd4, %rd9;
	st.global.u32 	[%rd12], %r12;
	add.s32 	%r5, %r15, %r3;
	setp.ge.u32 	%p2, %r5, %r6;
	@%p2 bra 	$L__BB0_4;
	st.local.v2.u32 	[%rd1], {%r3, %r15};
	st.local.u32 	[%rd1+8], %r5;
	cvta.global.u64 	%rd14, %rd13;
	{ // callseq 0, 0
	.param .b64 param0;
	st.param.b64 	[param0], %rd14;
	.param .b64 param1;
	st.param.b64 	[param1], %rd8;
	.param .b32 retval0;
	call.uni (retval0), 
	vprintf, 
	(
	param0, 
	param1
	);
	ld.param.b32 	%r13, [retval0];
	} // callseq 0
$L__BB0_4:
	setp.lt.s32 	%p3, %r5, %r6;
	mov.u32 	%r15, %r5;
	@%p3 bra 	$L__BB0_2;
$L__BB0_5:
	ret;

}


// ===== COMPILED SASS (sm_100) =====

	.target	sm_100

	.elftype	@"ET_EXEC"


//--------------------- .note.nv.tkinfo           --------------------------
	.section	.note.nv.tkinfo,"",@"SHT_NOTE"
	.sectionflags	@"SHF_NOTE_NV_TKINFO"
	.tkinfo
        /*0018*/ 	.word	0x00000002
        /*0030*/ 	.string	""
        /*0030*/ 	.string	"ptxas"
        /*0030*/ 	.string	"Cuda compilation tools, release 13.0, V13.0.88"
        /*0030*/ 	.string	"Build cuda_13.0.r13.0/compiler.36424714_0"
        /*0030*/ 	.string	"-arch sm_100 -m 64 "



//--------------------- .note.nv.cuinfo           --------------------------
	.section	.note.nv.cuinfo,"",@"SHT_NOTE"
	.sectionflags	@"SHF_NOTE_NV_CUINFO"
        /*0018*/ 	.short	0x0002
        /*001a*/ 	.short	0x0064
        /*001c*/ 	.short	0x0082
	.zero		2


//--------------------- .nv.info                  --------------------------
	.section	.nv.info,"",@"SHT_CUDA_INFO"
	.align	4


	//----- nvinfo : EIATTR_REGCOUNT
	.align		4
        /*0000*/ 	.byte	0x04, 0x2f
        /*0002*/ 	.short	(.L_2 - .L_1)
	.align		4
.L_1:
        /*0004*/ 	.word	index@(_Z18sum_array_gpu_longPiS_S_i)
        /*0008*/ 	.word	0x00000018


	//----- nvinfo : EIATTR_FRAME_SIZE
	.align		4
.L_2:
        /*000c*/ 	.byte	0x04, 0x11
        /*000e*/ 	.short	(.L_4 - .L_3)
	.align		4
.L_3:
        /*0010*/ 	.word	index@(_Z18sum_array_gpu_longPiS_S_i)
        /*0014*/ 	.word	0x00000010


	//----- nvinfo : EIATTR_MIN_STACK_SIZE
	.align		4
.L_4:
        /*0018*/ 	.byte	0x04, 0x12
        /*001a*/ 	.short	(.L_6 - .L_5)
	.align		4
.L_5:
        /*001c*/ 	.word	index@(_Z18sum_array_gpu_longPiS_S_i)
        /*0020*/ 	.word	0x00000010
.L_6:


//--------------------- .nv.compat                --------------------------
	.section	.nv.compat,"",@"SHT_CUDA_COMPAT_INFO"
	.align	4
        /*0000*/ 	.byte	0x02, 0x09, 0x00, 0x00, 0x02, 0x02, 0x01, 0x00, 0x02, 0x05, 0x05, 0x00, 0x03, 0x07, 0x01, 0x01
        /*0010*/ 	.byte	0x02, 0x03, 0x00, 0x00, 0x02, 0x06, 0x01, 0x00, 0x04, 0x0b, 0x08, 0x00, 0x09, 0x00, 0x00, 0x00
        /*0020*/ 	.byte	0x00, 0x00, 0x00, 0x00


//--------------------- .nv.info._Z18sum_array_gpu_longPiS_S_i --------------------------
	.section	.nv.info._Z18sum_array_gpu_longPiS_S_i,"",@"SHT_CUDA_INFO"
	.sectionflags	@""
	.align	4


	//----- nvinfo : EIATTR_CUDA_API_VERSION
	.align		4
        /*0000*/ 	.byte	0x04, 0x37
        /*0002*/ 	.short	(.L_8 - .L_7)
.L_7:
        /*0004*/ 	.word	0x00000082


	//----- nvinfo : EIATTR_KPARAM_INFO
	.align		4
.L_8:
        /*0008*/ 	.byte	0x04, 0x17
        /*000a*/ 	.short	(.L_10 - .L_9)
.L_9:
        /*000c*/ 	.word	0x00000000
        /*0010*/ 	.short	0x0003
        /*0012*/ 	.short	0x0018
        /*0014*/ 	.byte	0x00, 0xf0, 0x11, 0x00


	//----- nvinfo : EIATTR_KPARAM_INFO
	.align		4
.L_10:
        /*0018*/ 	.byte	0x04, 0x17
        /*001a*/ 	.short	(.L_12 - .L_11)
.L_11:
        /*001c*/ 	.word	0x00000000
        /*0020*/ 	.short	0x0002
        /*0022*/ 	.short	0x0010
        /*0024*/ 	.byte	0x00, 0xf5, 0x21, 0x00


	//----- nvinfo : EIATTR_KPARAM_INFO
	.align		4
.L_12:
        /*0028*/ 	.byte	0x04, 0x17
        /*002a*/ 	.short	(.L_14 - .L_13)
.L_13:
        /*002c*/ 	.word	0x00000000
        /*0030*/ 	.short	0x0001
        /*0032*/ 	.short	0x0008
        /*0034*/ 	.byte	0x00, 0xf5, 0x21, 0x00


	//----- nvinfo : EIATTR_KPARAM_INFO
	.align		4
.L_14:
        /*0038*/ 	.byte	0x04, 0x17
        /*003a*/ 	.short	(.L_16 - .L_15)
.L_15:
        /*003c*/ 	.word	0x00000000
        /*0040*/ 	.short	0x0000
        /*0042*/ 	.short	0x0000
        /*0044*/ 	.byte	0x00, 0xf5, 0x21, 0x00


	//----- nvinfo : EIATTR_SPARSE_MMA_MASK
	.align		4
.L_16:
        /*0048*/ 	.byte	0x03, 0x50
        /*004a*/ 	.short	0x0000


	//----- nvinfo : EIATTR_MAXREG_COUNT
	.align		4
        /*004c*/ 	.byte	0x03, 0x1b
        /*004e*/ 	.short	0x00ff


	//----- nvinfo : EIATTR_EXTERNS
	.align		4
        /*0050*/ 	.byte	0x04, 0x0f
        /*0052*/ 	.short	(.L_18 - .L_17)


	//   ....[0]....
	.align		4
.L_17:
        /*0054*/ 	.word	index@(vprintf)


	//----- nvinfo : EIATTR_MERCURY_ISA_VERSION
	.align		4
.L_18:
        /*0058*/ 	.byte	0x03, 0x5f
        /*005a*/ 	.short	0x0101


	//----- nvinfo : EIATTR_VRC_CTA_INIT_COUNT
	.align		4
        /*005c*/ 	.byte	0x02, 0x4a
	.zero		1
	.zero		1


	//----- nvinfo : EIATTR_SYSCALL_OFFSETS
	.align		4
        /*0060*/ 	.byte	0x04, 0x46
        /*0062*/ 	.short	(.L_20 - .L_19)


	//   ....[0]....
.L_19:
        /*0064*/ 	.word	0x000002d0


	//----- nvinfo : EIATTR_EXIT_INSTR_OFFSETS
	.align		4
.L_20:
        /*0068*/ 	.byte	0x04, 0x1c
        /*006a*/ 	.short	(.L_22 - .L_21)


	//   ....[0]....
.L_21:
        /*006c*/ 	.word	0x000000c0


	//   ....[1]....
        /*0070*/ 	.word	0x00000310


	//----- nvinfo : EIATTR_CRS_STACK_SIZE
	.align		4
.L_22:
        /*0074*/ 	.byte	0x04, 0x1e
        /*0076*/ 	.short	(.L_24 - .L_23)
.L_23:
        /*0078*/ 	.word	0x00000000


	//----- nvinfo : EIATTR_CBANK_PARAM_SIZE
	.align		4
.L_24:
        /*007c*/ 	.byte	0x03, 0x19
        /*007e*/ 	.short	0x001c


	//----- nvinfo : EIATTR_PARAM_CBANK
	.align		4
        /*0080*/ 	.byte	0x04, 0x0a
        /*0082*/ 	.short	(.L_26 - .L_25)
	.align		4
.L_25:
        /*0084*/ 	.word	index@(.nv.constant0._Z18sum_array_gpu_longPiS_S_i)
        /*0088*/ 	.short	0x0380
        /*008a*/ 	.short	0x001c


	//----- nvinfo : EIATTR_SW_WAR
	.align		4
.L_26:
        /*008c*/ 	.byte	0x04, 0x36
        /*008e*/ 	.short	(.L_28 - .L_27)
.L_27:
        /*0090*/ 	.word	0x00000008
.L_28:


//--------------------- .nv.callgraph             --------------------------
	.section	.nv.callgraph,"",@"SHT_CUDA_CALLGRAPH"
	.align	4
	.sectionentsize	8
	.align		4
        /*0000*/ 	.word	0x00000000
	.align		4
        /*0004*/ 	.word	0xffffffff
	.align		4
        /*0008*/ 	.word	index@(_Z18sum_array_gpu_longPiS_S_i)
	.align		4
        /*000c*/ 	.word	index@(vprintf)
	.align		4
        /*0010*/ 	.word	0x00000000
	.align		4
        /*0014*/ 	.word	0xfffffffe
	.align		4
        /*0018*/ 	.word	0x00000000
	.align		4
        /*001c*/ 	.word	0xfffffffd
	.align		4
        /*0020*/ 	.word	0x00000000
	.align		4
        /*0024*/ 	.word	0xfffffffc


//--------------------- .nv.constant4             --------------------------
	.section	.nv.constant4,"a",@progbits
	.align	8
	.align		8
.nv.constant4:
        /*0000*/ 	.dword	vprintf
	.align		8
        /*0008*/ 	.dword	$str


//--------------------- .text._Z18sum_array_gpu_longPiS_S_i --------------------------
	.section	.text._Z18sum_array_gpu_longPiS_S_i,"ax",@progbits
	.align	128
        .global         _Z18sum_array_gpu_longPiS_S_i
        .type           _Z18sum_array_gpu_longPiS_S_i,@function
        .size           _Z18sum_array_gpu_longPiS_S_i,(.L_x_4 - _Z18sum_array_gpu_longPiS_S_i)
        .other          _Z18sum_array_gpu_longPiS_S_i,@"STO_CUDA_ENTRY STV_DEFAULT"
_Z18sum_array_gpu_longPiS_S_i:
.text._Z18sum_array_gpu_longPiS_S_i:
[----:B------:R-:W0:Y:S01]  /*0000*/  LDC R1, c[0x0][0x37c] ;  /* 0x0000df00ff017b82 */ /* 0x000e220000000800 */
[----:B------:R-:W1:Y:S01]  /*0010*/  S2R R19, SR_TID.X ;  /* 0x0000000000137919 */ /* 0x000e620000002100 */
[----:B------:R-:W2:Y:S06]  /*0020*/  LDCU UR5, c[0x0][0x2fc] ;  /* 0x00005f80ff0577ac */ /* 0x000eac0008000800 */
[----:B------:R-:W1:Y:S01]  /*0030*/  S2UR UR6, SR_CTAID.X ;  /* 0x00000000000679c3 */ /* 0x000e620000002500 */
[----:B0-----:R-:W-:Y:S01]  /*0040*/  VIADD R1, R1, 0xfffffff0 ;  /* 0xfffffff001017836 */ /* 0x001fe20000000000 */
[----:B------:R-:W0:Y:S01]  /*0050*/  LDCU UR7, c[0x0][0x398] ;  /* 0x00007300ff0777ac */ /* 0x000e220008000800 */
[----:B------:R-:W3:Y:S05]  /*0060*/  LDCU UR4, c[0x0][0x2f8] ;  /* 0x00005f00ff0477ac */ /* 0x000eea0008000800 */
[----:B------:R-:W1:Y:S01]  /*0070*/  LDC R2, c[0x0][0x360] ;  /* 0x0000d800ff027b82 */ /* 0x000e620000000800 */
[----:B---3--:R-:W-:-:S05]  /*0080*/  IADD3 R16, P1, PT, R1, UR4, RZ ;  /* 0x0000000401107c10 */ /* 0x008fca000ff3e0ff */
[----:B--2---:R-:W-:Y:S02]  /*0090*/  IMAD.X R17, RZ, RZ, UR5, P1 ;  /* 0x00000005ff117e24 */ /* 0x004fe400088e06ff */
[----:B-1----:R-:W-:-:S05]  /*00a0*/  IMAD R19, R2, UR6, R19 ;  /* 0x0000000602137c24 */ /* 0x002fca000f8e0213 */
[----:B0-----:R-:W-:-:S13]  /*00b0*/  ISETP.GE.AND P0, PT, R19, UR7, PT ;  /* 0x0000000713007c0c */ /* 0x001fda000bf06270 */
[----:B------:R-:W-:Y:S05]  /*00c0*/  @P0 EXIT ;  /* 0x000000000000094d */ /* 0x000fea0003800000 */
[----:B------:R-:W0:Y:S01]  /*00d0*/  LDCU UR4, c[0x0][0x370] ;  /* 0x00006e00ff0477ac */ /* 0x000e220008000800 */
[----:B------:R-:W1:Y:S01]  /*00e0*/  LDCU.64 UR36, c[0x0][0x358] ;  /* 0x00006b00ff2477ac */ /* 0x000e620008000a00 */
[----:B------:R-:W2:Y:S01]  /*00f0*/  LDCU UR38, c[0x0][0x398] ;  /* 0x00007300ff2677ac */ /* 0x000ea20008000800 */
[----:B0-----:R-:W-:-:S07]  /*0100*/  IMAD R2, R2, UR4, RZ ;  /* 0x0000000402027c24 */ /* 0x001fce000f8e02ff */
.L_x_2:
[----:B0-----:R-:W0:Y:S08]  /*0110*/  LDC.64 R4, c[0x0][0x380] ;  /* 0x0000e000ff047b82 */ /* 0x001e300000000a00 */
[----:B------:R-:W3:Y:S08]  /*0120*/  LDC.64 R6, c[0x0][0x388] ;  /* 0x0000e200ff067b82 */ /* 0x000ef00000000a00 */
[----:B------:R-:W4:Y:S01]  /*0130*/  LDC.64 R8, c[0x0][0x390] ;  /* 0x0000e400ff087b82 */ /* 0x000f220000000a00 */
[----:B0-----:R-:W-:-:S06]  /*0140*/  IMAD.WIDE R4, R19, 0x4, R4 ;  /* 0x0000000413047825 */ /* 0x001fcc00078e0204 */
[----:B-1----:R-:W5:Y:S01]  /*0150*/  LDG.E R4, desc[UR36][R4.64] ;  /* 0x0000002404047981 */ /* 0x002f62000c1e1900 */
[----:B---3--:R-:W-:-:S06]  /*0160*/  IMAD.WIDE R6, R19, 0x4, R6 ;  /* 0x0000000413067825 */ /* 0x008fcc00078e0206 */
[----:B------:R-:W5:Y:S01]  /*0170*/  LDG.E R7, desc[UR36][R6.64] ;  /* 0x0000002406077981 */ /* 0x000f62000c1e1900 */
[----:B----4-:R-:W-:-:S04]  /*0180*/  IMAD.WIDE R8, R19, 0x4, R8 ;  /* 0x0000000413087825 */ /* 0x010fc800078e0208 */
[----:B------:R-:W-:-:S05]  /*0190*/  IMAD.IADD R10, R2, 0x1, R19 ;  /* 0x00000001020a7824 */ /* 0x000fca00078e0213 */
[C---:B--2---:R-:W-:Y:S01]  /*01a0*/  ISETP.GE.U32.AND P0, PT, R10.reuse, UR38, PT ;  /* 0x000000260a007c0c */ /* 0x044fe2000bf06070 */
[----:B------:R-:W-:Y:S01]  /*01b0*/  BSSY.RECONVERGENT B6, `(.L_x_0) ;  /* 0x0000013000067945 */ /* 0x000fe20003800200 */
[----:B------:R-:W-:Y:S02]  /*01c0*/  ISETP.GE.AND P1, PT, R10, UR38, PT ;  /* 0x000000260a007c0c */ /* 0x000fe4000bf26270 */
[----:B------:R-:W-:Y:S01]  /*01d0*/  MOV R3, R19 ;  /* 0x0000001300037202 */ /* 0x000fe20000000f00 */
[----:B------:R-:W-:Y:S01]  /*01e0*/  IMAD.MOV.U32 R19, RZ, RZ, R10 ;  /* 0x000000ffff137224 */ /* 0x000fe200078e000a */
[----:B------:R-:W-:Y:S02]  /*01f0*/  P2R R18, PR, RZ, 0x2 ;  /* 0x00000002ff127803 */ /* 0x000fe40000000000 */
[----:B-----5:R-:W-:-:S05]  /*0200*/  IADD3 R11, PT, PT, R4, R7, RZ ;  /* 0x00000007040b7210 */ /* 0x020fca0007ffe0ff */
[----:B------:R0:W-:Y:S01]  /*0210*/  STG.E desc[UR36][R8.64], R11 ;  /* 0x0000000b08007986 */ /* 0x0001e2000c101924 */
[----:B------:R-:W-:Y:S05]  /*0220*/  @P0 BRA `(.L_x_1) ;  /* 0x00000000002c0947 */ /* 0x000fea0003800000 */
[----:B------:R-:W-:Y:S01]  /*0230*/  MOV R0, 0x0 ;  /* 0x0000000000007802 */ /* 0x000fe20000000f00 */
[----:B------:R1:W-:Y:S01]  /*0240*/  STL.64 [R1], R2 ;  /* 0x0000000201007387 */ /* 0x0003e20000100a00 */
[----:B------:R-:W2:Y:S01]  /*0250*/  LDCU.64 UR4, c[0x4][0x8] ;  /* 0x01000100ff0477ac */ /* 0x000ea20008000a00 */
[----:B------:R-:W-:Y:S01]  /*0260*/  MOV R6, R16 ;  /* 0x0000001000067202 */ /* 0x000fe20000000f00 */
[----:B0-----:R1:W0:Y:S01]  /*0270*/  LDC.64 R8, c[0x4][R0] ;  /* 0x0100000000087b82 */ /* 0x0012220000000a00 */
[----:B------:R1:W-:Y:S01]  /*0280*/  STL [R1+0x8], R10 ;  /* 0x0000080a01007387 */ /* 0x0003e20000100800 */
[----:B------:R-:W-:Y:S01]  /*0290*/  IMAD.MOV.U32 R7, RZ, RZ, R17 ;  /* 0x000000ffff077224 */ /* 0x000fe200078e0011 */
[----:B--2---:R-:W-:Y:S01]  /*02a0*/  MOV R4, UR4 ;  /* 0x0000000400047c02 */ /* 0x004fe20008000f00 */
[----:B-1----:R-:W-:-:S07]  /*02b0*/  IMAD.U32 R5, RZ, RZ, UR5 ;  /* 0x00000005ff057e24 */ /* 0x002fce000f8e00ff */
[----:B------:R-:W-:-:S07]  /*02c0*/  LEPC R20, `(.L_x_1) ;  /* 0x000000001014794e */ /* 0x000fce0000000000 */
[----:B0-----:R-:W-:Y:S05]  /*02d0*/  CALL.ABS.NOINC R8 ;  /* 0x0000000008007343 */ /* 0x001fea0003c00000 */
.L_x_1:
[----:B------:R-:W-:Y:S05]  /*02e0*/  BSYNC.RECONVERGENT B6 ;  /* 0x0000000000067941 */ /* 0x000fea0003800200 */
.L_x_0:
[----:B------:R-:W-:-:S13]  /*02f0*/  ISETP.NE.AND P6, PT, R18, RZ, PT ;  /* 0x000000ff1200720c */ /* 0x000fda0003fc5270 */
[----:B------:R-:W-:Y:S05]  /*0300*/  @!P6 BRA `(.L_x_2) ;  /* 0xfffffffc0080e947 */ /* 0x000fea000383ffff */
[----:B------:R-:W-:Y:S05]  /*0310*/  EXIT ;  /* 0x000000000000794d */ /* 0x000fea0003800000 */
.L_x_3:
[----:B------:R-:W-:-:S00]  /*0320*/  BRA `(.L_x_3) ;  /* 0xfffffffc00fc7947 */ /* 0x000fc0000383ffff */
[----:B------:R-:W-:-:S00]  /*0330*/  NOP ;  /* 0x0000000000007918 */ /* 0x000fc00000000000 */
        /* <DEDUP_REMOVED lines=12> */
.L_x_4:


//--------------------- .nv.global.init           --------------------------
	.section	.nv.global.init,"aw",@progbits
.nv.global.init:
	.type		$str,@object
	.size		$str,(.L_0 - $str)
$str:
        /*0000*/ 	.byte	0x6d, 0x61, 0x78, 0x3a, 0x20, 0x25, 0x64, 0x2c, 0x20, 0x74, 0x69, 0x64, 0x3a, 0x20, 0x25, 0x64
        /*0010*/ 	.byte	0x2c, 0x20, 0x61, 0x64, 0x64, 0x65, 0x64, 0x5f, 0x76, 0x61, 0x6c, 0x75, 0x65, 0x3a, 0x20, 0x25
        /*0020*/ 	.byte	0x64, 0x0a, 0x00
.L_0:


//--------------------- .nv.shared.reserved.0     --------------------------
	.section	.nv.shared.reserved.0,"aw",@nobits
	.weak		__nv_reservedSMEM_offset_0_alias
	.size		__nv_reservedSMEM_offset_0_alias, 0, 64
	.other		__nv_reservedSMEM_offset_0_alias,@"STO_CUDA_RESERVED_SHARED STV_DEFAULT"
__nv_reservedSMEM_offset_0_alias:
	.zero		0
	.zero		64


//--------------------- .nv.constant0._Z18sum_array_gpu_longPiS_S_i --------------------------
	.section	.nv.constant0._Z18sum_array_gpu_longPiS_S_i,"a",@progbits
	.sectionflags	@""
	.align	4
.nv.constant0._Z18sum_array_gpu_longPiS_S_i:
	.zero		924


//--------------------- SYMBOLS --------------------------

	.type		.nv.reservedSmem.offset0,@object
	.size		.nv.reservedSmem.offset0,0x4
	.type		vprintf,@function
